//
// Generated by NVIDIA NVVM Compiler
//
// Compiler Build ID: CL-36424714
// Cuda compilation tools, release 13.0, V13.0.88
// Based on NVVM 20.0.0
//

.version 9.0
.target sm_100
.address_size 64

	// .globl	_Z9sumKernelPKfPfi
// _ZZ9sumKernelPKfPfiE10shared_sum has been demoted

.visible .entry _Z9sumKernelPKfPfi(
	.param .u64 .ptr .align 1 _Z9sumKernelPKfPfi_param_0,
	.param .u64 .ptr .align 1 _Z9sumKernelPKfPfi_param_1,
	.param .u32 _Z9sumKernelPKfPfi_param_2
)
{
	.reg .pred 	%p<6>;
	.reg .b32 	%r<15>;
	.reg .b32 	%f<7>;
	.reg .b64 	%rd<7>;
	// demoted variable
	.shared .align 4 .b8 _ZZ9sumKernelPKfPfiE10shared_sum[4096];
	ld.param.u64 	%rd1, [_Z9sumKernelPKfPfi_param_0];
	ld.param.u64 	%rd2, [_Z9sumKernelPKfPfi_param_1];
	ld.param.u32 	%r7, [_Z9sumKernelPKfPfi_param_2];
	mov.u32 	%r8, %ctaid.x;
	mov.u32 	%r1, %ntid.x;
	mov.u32 	%r2, %tid.x;
	mad.lo.s32 	%r3, %r8, %r1, %r2;
	setp.ge.s32 	%p1, %r3, %r7;
	@%p1 bra 	$L__BB0_8;
	cvta.to.global.u64 	%rd3, %rd1;
	mul.wide.s32 	%rd4, %r3, 4;
	add.s64 	%rd5, %rd3, %rd4;
	ld.global.f32 	%f1, [%rd5];
	shl.b32 	%r9, %r2, 2;
	mov.u32 	%r10, _ZZ9sumKernelPKfPfiE10shared_sum;
	add.s32 	%r4, %r10, %r9;
	st.shared.f32 	[%r4], %f1;
	bar.sync 	0;
	setp.lt.u32 	%p2, %r1, 2;
	@%p2 bra 	$L__BB0_6;
	mov.b32 	%r14, 1;
$L__BB0_3:
	setp.ge.u32 	%p3, %r2, %r14;
	@%p3 bra 	$L__BB0_5;
	shl.b32 	%r12, %r14, 2;
	add.s32 	%r13, %r4, %r12;
	ld.shared.f32 	%f2, [%r13];
	ld.shared.f32 	%f3, [%r4];
	add.f32 	%f4, %f2, %f3;
	st.shared.f32 	[%r4], %f4;
$L__BB0_5:
	bar.sync 	0;
	shl.b32 	%r14, %r14, 1;
	setp.lt.u32 	%p4, %r14, %r1;
	@%p4 bra 	$L__BB0_3;
$L__BB0_6:
	setp.ne.s32 	%p5, %r2, 0;
	@%p5 bra 	$L__BB0_8;
	ld.shared.f32 	%f5, [_ZZ9sumKernelPKfPfiE10shared_sum];
	cvta.to.global.u64 	%rd6, %rd2;
	atom.global.add.f32 	%f6, [%rd6], %f5;
$L__BB0_8:
	ret;

}


// ===== COMPILED SASS (sm_100) =====

	.target	sm_100

	.elftype	@"ET_EXEC"


//--------------------- .note.nv.tkinfo           --------------------------
	.section	.note.nv.tkinfo,"",@"SHT_NOTE"
	.sectionflags	@"SHF_NOTE_NV_TKINFO"
	.tkinfo
        /*0018*/ 	.word	0x00000002
        /*0030*/ 	.string	""
        /*0030*/ 	.string	"ptxas"
        /*0030*/ 	.string	"Cuda compilation tools, release 13.0, V13.0.88"
        /*0030*/ 	.string	"Build cuda_13.0.r13.0/compiler.36424714_0"
        /*0030*/ 	.string	"-arch sm_100 -m 64 "



//--------------------- .note.nv.cuinfo           --------------------------
	.section	.note.nv.cuinfo,"",@"SHT_NOTE"
	.sectionflags	@"SHF_NOTE_NV_CUINFO"
        /*0018*/ 	.short	0x0002
        /*001a*/ 	.short	0x0064
        /*001c*/ 	.short	0x0082
	.zero		2


//--------------------- .nv.info                  --------------------------
	.section	.nv.info,"",@"SHT_CUDA_INFO"
	.align	4


	//----- nvinfo : EIATTR_REGCOUNT
	.align		4
        /*0000*/ 	.byte	0x04, 0x2f
        /*0002*/ 	.short	(.L_1 - .L_0)
	.align		4
.L_0:
        /*0004*/ 	.word	index@(_Z9sumKernelPKfPfi)
        /*0008*/ 	.word	0x0000000a


	//----- nvinfo : EIATTR_FRAME_SIZE
	.align		4
.L_1:
        /*000c*/ 	.byte	0x04, 0x11
        /*000e*/ 	.short	(.L_3 - .L_2)
	.align		4
.L_2:
        /*0010*/ 	.word	index@(_Z9sumKernelPKfPfi)
        /*0014*/ 	.word	0x00000000


	//----- nvinfo : EIATTR_MIN_STACK_SIZE
	.align		4
.L_3:
        /*0018*/ 	.byte	0x04, 0x12
        /*001a*/ 	.short	(.L_5 - .L_4)
	.align		4
.L_4:
        /*001c*/ 	.word	index@(_Z9sumKernelPKfPfi)
        /*0020*/ 	.word	0x00000000
.L_5:


//--------------------- .nv.compat                --------------------------
	.section	.nv.compat,"",@"SHT_CUDA_COMPAT_INFO"
	.align	4
        /*0000*/ 	.byte	0x02, 0x09, 0x00, 0x00, 0x02, 0x02, 0x01, 0x00, 0x02, 0x05, 0x05, 0x00, 0x03, 0x07, 0x01, 0x01
        /*0010*/ 	.byte	0x02, 0x03, 0x00, 0x00, 0x02, 0x06, 0x01, 0x00, 0x04, 0x0b, 0x08, 0x00, 0x09, 0x00, 0x00, 0x00
        /*0020*/ 	.byte	0x00, 0x00, 0x00, 0x00


//--------------------- .nv.info._Z9sumKernelPKfPfi --------------------------
	.section	.nv.info._Z9sumKernelPKfPfi,"",@"SHT_CUDA_INFO"
	.sectionflags	@""
	.align	4


	//----- nvinfo : EIATTR_CUDA_API_VERSION
	.align		4
        /*0000*/ 	.byte	0x04, 0x37
        /*0002*/ 	.short	(.L_7 - .L_6)
.L_6:
        /*0004*/ 	.word	0x00000082


	//----- nvinfo : EIATTR_KPARAM_INFO
	.align		4
.L_7:
        /*0008*/ 	.byte	0x04, 0x17
        /*000a*/ 	.short	(.L_9 - .L_8)
.L_8:
        /*000c*/ 	.word	0x00000000
        /*0010*/ 	.short	0x0002
        /*0012*/ 	.short	0x0010
        /*0014*/ 	.byte	0x00, 0xf0, 0x11, 0x00


	//----- nvinfo : EIATTR_KPARAM_INFO
	.align		4
.L_9:
        /*0018*/ 	.byte	0x04, 0x17
        /*001a*/ 	.short	(.L_11 - .L_10)
.L_10:
        /*001c*/ 	.word	0x00000000
        /*0020*/ 	.short	0x0001
        /*0022*/ 	.short	0x0008
        /*0024*/ 	.byte	0x00, 0xf5, 0x21, 0x00


	//----- nvinfo : EIATTR_KPARAM_INFO
	.align		4
.L_11:
        /*0028*/ 	.byte	0x04, 0x17
        /*002a*/ 	.short	(.L_13 - .L_12)
.L_12:
        /*002c*/ 	.word	0x00000000
        /*0030*/ 	.short	0x0000
        /*0032*/ 	.short	0x0000
        /*0034*/ 	.byte	0x00, 0xf5, 0x21, 0x00


	//----- nvinfo : EIATTR_SPARSE_MMA_MASK
	.align		4
.L_13:
        /*0038*/ 	.byte	0x03, 0x50
        /*003a*/ 	.short	0x0000


	//----- nvinfo : EIATTR_MAXREG_COUNT
	.align		4
        /*003c*/ 	.byte	0x03, 0x1b
        /*003e*/ 	.short	0x00ff


	//----- nvinfo : EIATTR_NUM_BARRIERS
	.align		4
        /*0040*/ 	.byte	0x02, 0x4c
        /*0042*/ 	.byte	0x01
	.zero		1


	//----- nvinfo : EIATTR_MERCURY_ISA_VERSION
	.align		4
        /*0044*/ 	.byte	0x03, 0x5f
        /*0046*/ 	.short	0x0101


	//----- nvinfo : EIATTR_VRC_CTA_INIT_COUNT
	.align		4
        /*0048*/ 	.byte	0x02, 0x4a
	.zero		1
	.zero		1


	//----- nvinfo : EIATTR_EXIT_INSTR_OFFSETS
	.align		4
        /*004c*/ 	.byte	0x04, 0x1c
        /*004e*/ 	.short	(.L_15 - .L_14)


	//   ....[0]....
.L_14:
        /*0050*/ 	.word	0x00000070


	//   ....[1]....
        /*0054*/ 	.word	0x00000200


	//   ....[2]....
        /*0058*/ 	.word	0x00000270


	//----- nvinfo : EIATTR_CBANK_PARAM_SIZE
	.align		4
.L_15:
        /*005c*/ 	.byte	0x03, 0x19
        /*005e*/ 	.short	0x0014


	//----- nvinfo : EIATTR_PARAM_CBANK
	.align		4
        /*0060*/ 	.byte	0x04, 0x0a
        /*0062*/ 	.short	(.L_17 - .L_16)
	.align		4
.L_16:
        /*0064*/ 	.word	index@(.nv.constant0._Z9sumKernelPKfPfi)
        /*0068*/ 	.short	0x0380
        /*006a*/ 	.short	0x0014


	//----- nvinfo : EIATTR_SW_WAR
	.align		4
.L_17:
        /*006c*/ 	.byte	0x04, 0x36
        /*006e*/ 	.short	(.L_19 - .L_18)
.L_18:
        /*0070*/ 	.word	0x00000008
.L_19:


//--------------------- .nv.callgraph             --------------------------
	.section	.nv.callgraph,"",@"SHT_CUDA_CALLGRAPH"
	.align	4
	.sectionentsize	8
	.align		4
        /*0000*/ 	.word	0x00000000
	.align		4
        /*0004*/ 	.word	0xffffffff
	.align		4
        /*0008*/ 	.word	0x00000000
	.align		4
        /*000c*/ 	.word	0xfffffffe
	.align		4
        /*0010*/ 	.word	0x00000000
	.align		4
        /*0014*/ 	.word	0xfffffffd
	.align		4
        /*0018*/ 	.word	0x00000000
	.align		4
        /*001c*/ 	.word	0xfffffffc


//--------------------- .text._Z9sumKernelPKfPfi  --------------------------
	.section	.text._Z9sumKernelPKfPfi,"ax",@progbits
	.align	128
        .global         _Z9sumKernelPKfPfi
        .type           _Z9sumKernelPKfPfi,@function
        .size           _Z9sumKernelPKfPfi,(.L_x_3 - _Z9sumKernelPKfPfi)
        .other          _Z9sumKernelPKfPfi,@"STO_CUDA_ENTRY STV_DEFAULT"
_Z9sumKernelPKfPfi:
.text._Z9sumKernelPKfPfi:
[----:B------:R-:W-:Y:S01]  /*0000*/  LDC R1, c[0x0][0x37c] ;  /* 0x0000df00ff017b82 */ /* 0x000fe20000000800 */
[----:B------:R-:W0:Y:S07]  /*0010*/  S2R R6, SR_TID.X ;  /* 0x0000000000067919 */ /* 0x000e2e0000002100 */
[----:B------:R-:W0:Y:S01]  /*0020*/  S2UR UR4, SR_CTAID.X ;  /* 0x00000000000479c3 */ /* 0x000e220000002500 */
[----:B------:R-:W1:Y:S07]  /*0030*/  LDCU UR5, c[0x0][0x390] ;  /* 0x00007200ff0577ac */ /* 0x000e6e0008000800 */
[----:B------:R-:W0:Y:S02]  /*0040*/  LDC R7, c[0x0][0x360] ;  /* 0x0000d800ff077b82 */ /* 0x000e240000000800 */
[----:B0-----:R-:W-:-:S05]  /*0050*/  IMAD R5, R7, UR4, R6 ;  /* 0x0000000407057c24 */ /* 0x001fca000f8e0206 */
[----:B-1----:R-:W-:-:S13]  /*0060*/  ISETP.GE.AND P0, PT, R5, UR5, PT ;  /* 0x0000000505007c0c */ /* 0x002fda000bf06270 */
[----:B------:R-:W-:Y:S05]  /*0070*/  @P0 EXIT ;  /* 0x000000000000094d */ /* 0x000fea0003800000 */
[----:B------:R-:W0:Y:S01]  /*0080*/  LDC.64 R2, c[0x0][0x380] ;  /* 0x0000e000ff027b82 */ /* 0x000e220000000a00 */
[----:B------:R-:W1:Y:S01]  /*0090*/  LDCU.64 UR6, c[0x0][0x358] ;  /* 0x00006b00ff0677ac */ /* 0x000e620008000a00 */
[----:B0-----:R-:W-:-:S06]  /*00a0*/  IMAD.WIDE R2, R5, 0x4, R2 ;  /* 0x0000000405027825 */ /* 0x001fcc00078e0202 */
[----:B-1----:R-:W2:Y:S01]  /*00b0*/  LDG.E R2, desc[UR6][R2.64] ;  /* 0x0000000602027981 */ /* 0x002ea2000c1e1900 */
[----:B------:R-:W0:Y:S01]  /*00c0*/  S2UR UR5, SR_CgaCtaId ;  /* 0x00000000000579c3 */ /* 0x000e220000008800 */
[----:B------:R-:W-:Y:S01]  /*00d0*/  UMOV UR4, 0x400 ;  /* 0x0000040000047882 */ /* 0x000fe20000000000 */
[----:B------:R-:W-:Y:S02]  /*00e0*/  ISETP.GE.U32.AND P1, PT, R7, 0x2, PT ;  /* 0x000000020700780c */ /* 0x000fe40003f26070 */
[----:B------:R-:W-:Y:S01]  /*00f0*/  ISETP.NE.AND P0, PT, R6, RZ, PT ;  /* 0x000000ff0600720c */ /* 0x000fe20003f05270 */
[----:B0-----:R-:W-:-:S06]  /*0100*/  ULEA UR4, UR5, UR4, 0x18 ;  /* 0x0000000405047291 */ /* 0x001fcc000f8ec0ff */
[----:B------:R-:W-:-:S05]  /*0110*/  LEA R5, R6, UR4, 0x2 ;  /* 0x0000000406057c11 */ /* 0x000fca000f8e10ff */
[----:B--2---:R0:W-:Y:S01]  /*0120*/  STS [R5], R2 ;  /* 0x0000000205007388 */ /* 0x0041e20000000800 */
[----:B------:R-:W-:Y:S06]  /*0130*/  BAR.SYNC.DEFER_BLOCKING 0x0 ;  /* 0x0000000000007b1d */ /* 0x000fec0000010000 */
[----:B------:R-:W-:Y:S05]  /*0140*/  @!P1 BRA `(.L_x_0) ;  /* 0x00000000002c9947 */ /* 0x000fea0003800000 */
[----:B------:R-:W-:-:S07]  /*0150*/  IMAD.MOV.U32 R0, RZ, RZ, 0x1 ;  /* 0x00000001ff007424 */ /* 0x000fce00078e00ff */
.L_x_1:
[----:B------:R-:W-:-:S13]  /*0160*/  ISETP.GE.U32.AND P1, PT, R6, R0, PT ;  /* 0x000000000600720c */ /* 0x000fda0003f26070 */
[C---:B0-----:R-:W-:Y:S01]  /*0170*/  @!P1 IMAD R2, R0.reuse, 0x4, R5 ;  /* 0x0000000400029824 */ /* 0x041fe200078e0205 */
[----:B------:R-:W-:Y:S01]  /*0180*/  @!P1 LDS R3, [R5] ;  /* 0x0000000005039984 */ /* 0x000fe20000000800 */
[----:B------:R-:W-:-:S04]  /*0190*/  IMAD.SHL.U32 R0, R0, 0x2, RZ ;  /* 0x0000000200007824 */ /* 0x000fc800078e00ff */
[----:B------:R-:W0:Y:S02]  /*01a0*/  @!P1 LDS R2, [R2] ;  /* 0x0000000002029984 */ /* 0x000e240000000800 */
[----:B0-----:R-:W-:-:S05]  /*01b0*/  @!P1 FADD R4, R2, R3 ;  /* 0x0000000302049221 */ /* 0x001fca0000000000 */
[----:B------:R1:W-:Y:S01]  /*01c0*/  @!P1 STS [R5], R4 ;  /* 0x0000000405009388 */ /* 0x0003e20000000800 */
[----:B------:R-:W-:Y:S01]  /*01d0*/  BAR.SYNC.DEFER_BLOCKING 0x0 ;  /* 0x0000000000007b1d */ /* 0x000fe20000010000 */
[----:B------:R-:W-:-:S13]  /*01e0*/  ISETP.GE.U32.AND P1, PT, R0, R7, PT ;  /* 0x000000070000720c */ /* 0x000fda0003f26070 */
[----:B-1----:R-:W-:Y:S05]  /*01f0*/  @!P1 BRA `(.L_x_1) ;  /* 0xfffffffc00d89947 */ /* 0x002fea000383ffff */
.L_x_0:
[----:B------:R-:W-:Y:S05]  /*0200*/  @P0 EXIT ;  /* 0x000000000000094d */ /* 0x000fea0003800000 */
[----:B------:R-:W1:Y:S01]  /*0210*/  S2UR UR5, SR_CgaCtaId ;  /* 0x00000000000579c3 */ /* 0x000e620000008800 */
[----:B------:R-:W-:-:S07]  /*0220*/  UMOV UR4, 0x400 ;  /* 0x0000040000047882 */ /* 0x000fce0000000000 */
[----:B0-----:R-:W0:Y:S01]  /*0230*/  LDC.64 R2, c[0x0][0x388] ;  /* 0x0000e200ff027b82 */ /* 0x001e220000000a00 */
[----:B-1----:R-:W-:-:S09]  /*0240*/  ULEA UR4, UR5, UR4, 0x18 ;  /* 0x0000000405047291 */ /* 0x002fd2000f8ec0ff */
[----:B------:R-:W0:Y:S04]  /*0250*/  LDS R5, [UR4] ;  /* 0x00000004ff057984 */ /* 0x000e280008000800 */
[----:B0-----:R-:W-:Y:S01]  /*0260*/  REDG.E.ADD.F32.FTZ.RN.STRONG.GPU desc[UR6][R2.64], R5 ;  /* 0x00000005020079a6 */ /* 0x001fe2000c12f306 */
[----:B------:R-:W-:Y:S05]  /*0270*/  EXIT ;  /* 0x000000000000794d */ /* 0x000fea0003800000 */
.L_x_2:
[----:B------:R-:W-:-:S00]  /*0280*/  BRA `(.L_x_2) ;  /* 0xfffffffc00fc7947 */ /* 0x000fc0000383ffff */
[----:B------:R-:W-:-:S00]  /*0290*/  NOP ;  /* 0x0000000000007918 */ /* 0x000fc00000000000 */
        /* <DEDUP_REMOVED lines=14> */
.L_x_3:


//--------------------- .nv.shared._Z9sumKernelPKfPfi --------------------------
	.section	.nv.shared._Z9sumKernelPKfPfi,"aw",@nobits
	.sectionflags	@""
	.align	4
.nv.shared._Z9sumKernelPKfPfi:
	.zero		5120


//--------------------- .nv.shared.reserved.0     --------------------------
	.section	.nv.shared.reserved.0,"aw",@nobits
	.weak		__nv_reservedSMEM_offset_0_alias
	.size		__nv_reservedSMEM_offset_0_alias, 0, 64
	.other		__nv_reservedSMEM_offset_0_alias,@"STO_CUDA_RESERVED_SHARED STV_DEFAULT"
__nv_reservedSMEM_offset_0_alias:
	.zero		0
	.zero		64


//--------------------- .nv.constant0._Z9sumKernelPKfPfi --------------------------
	.section	.nv.constant0._Z9sumKernelPKfPfi,"a",@progbits
	.sectionflags	@""
	.align	4
.nv.constant0._Z9sumKernelPKfPfi:
	.zero		916


//--------------------- SYMBOLS --------------------------

	.type		.nv.reservedSmem.offset0,@object
	.size		.nv.reservedSmem.offset0,0x4
	.type		.nv.reservedSmem.cap,@object
	.size		.nv.reservedSmem.cap,0x4
